//
// Generated by NVIDIA NVVM Compiler
//
// Compiler Build ID: CL-36424714
// Cuda compilation tools, release 13.0, V13.0.88
// Based on NVVM 20.0.0
//

.version 9.0
.target sm_100
.address_size 64

	// .globl	_Z9cudaSAXPYifPfS_

.visible .entry _Z9cudaSAXPYifPfS_(
	.param .u32 _Z9cudaSAXPYifPfS__param_0,
	.param .f32 _Z9cudaSAXPYifPfS__param_1,
	.param .u64 .ptr .align 1 _Z9cudaSAXPYifPfS__param_2,
	.param .u64 .ptr .align 1 _Z9cudaSAXPYifPfS__param_3
)
{
	.reg .pred 	%p<2>;
	.reg .b32 	%r<9>;
	.reg .b32 	%f<5>;
	.reg .b64 	%rd<8>;

	ld.param.u32 	%r2, [_Z9cudaSAXPYifPfS__param_0];
	ld.param.f32 	%f1, [_Z9cudaSAXPYifPfS__param_1];
	ld.param.u64 	%rd1, [_Z9cudaSAXPYifPfS__param_2];
	ld.param.u64 	%rd2, [_Z9cudaSAXPYifPfS__param_3];
	mov.u32 	%r3, %ctaid.x;
	mov.u32 	%r4, %ctaid.y;
	mov.u32 	%r5, %nctaid.x;
	mad.lo.s32 	%r6, %r4, %r5, %r3;
	mov.u32 	%r7, %ntid.x;
	mov.u32 	%r8, %tid.x;
	mad.lo.s32 	%r1, %r6, %r7, %r8;
	setp.ge.s32 	%p1, %r1, %r2;
	@%p1 bra 	$L__BB0_2;
	cvta.to.global.u64 	%rd3, %rd1;
	cvta.to.global.u64 	%rd4, %rd2;
	mul.wide.s32 	%rd5, %r1, 4;
	add.s64 	%rd6, %rd3, %rd5;
	ld.global.f32 	%f2, [%rd6];
	add.s64 	%rd7, %rd4, %rd5;
	ld.global.f32 	%f3, [%rd7];
	fma.rn.f32 	%f4, %f1, %f2, %f3;
	st.global.f32 	[%rd7], %f4;
$L__BB0_2:
	ret;

}


// ===== COMPILED SASS (sm_100) =====

	.target	sm_100

	.elftype	@"ET_EXEC"


//--------------------- .note.nv.tkinfo           --------------------------
	.section	.note.nv.tkinfo,"",@"SHT_NOTE"
	.sectionflags	@"SHF_NOTE_NV_TKINFO"
	.tkinfo
        /*0018*/ 	.word	0x00000002
        /*0030*/ 	.string	""
        /*0030*/ 	.string	"ptxas"
        /*0030*/ 	.string	"Cuda compilation tools, release 13.0, V13.0.88"
        /*0030*/ 	.string	"Build cuda_13.0.r13.0/compiler.36424714_0"
        /*0030*/ 	.string	"-arch sm_100 -m 64 "



//--------------------- .note.nv.cuinfo           --------------------------
	.section	.note.nv.cuinfo,"",@"SHT_NOTE"
	.sectionflags	@"SHF_NOTE_NV_CUINFO"
        /*0018*/ 	.short	0x0002
        /*001a*/ 	.short	0x0064
        /*001c*/ 	.short	0x0082
	.zero		2


//--------------------- .nv.info                  --------------------------
	.section	.nv.info,"",@"SHT_CUDA_INFO"
	.align	4


	//----- nvinfo : EIATTR_REGCOUNT
	.align		4
        /*0000*/ 	.byte	0x04, 0x2f
        /*0002*/ 	.short	(.L_1 - .L_0)
	.align		4
.L_0:
        /*0004*/ 	.word	index@(_Z9cudaSAXPYifPfS_)
        /*0008*/ 	.word	0x0000000a


	//----- nvinfo : EIATTR_FRAME_SIZE
	.align		4
.L_1:
        /*000c*/ 	.byte	0x04, 0x11
        /*000e*/ 	.short	(.L_3 - .L_2)
	.align		4
.L_2:
        /*0010*/ 	.word	index@(_Z9cudaSAXPYifPfS_)
        /*0014*/ 	.word	0x00000000


	//----- nvinfo : EIATTR_MIN_STACK_SIZE
	.align		4
.L_3:
        /*0018*/ 	.byte	0x04, 0x12
        /*001a*/ 	.short	(.L_5 - .L_4)
	.align		4
.L_4:
        /*001c*/ 	.word	index@(_Z9cudaSAXPYifPfS_)
        /*0020*/ 	.word	0x00000000
.L_5:


//--------------------- .nv.compat                --------------------------
	.section	.nv.compat,"",@"SHT_CUDA_COMPAT_INFO"
	.align	4
        /*0000*/ 	.byte	0x02, 0x09, 0x00, 0x00, 0x02, 0x02, 0x01, 0x00, 0x02, 0x05, 0x05, 0x00, 0x03, 0x07, 0x01, 0x01
        /*0010*/ 	.byte	0x02, 0x03, 0x00, 0x00, 0x02, 0x06, 0x01, 0x00, 0x04, 0x0b, 0x08, 0x00, 0x09, 0x00, 0x00, 0x00
        /*0020*/ 	.byte	0x00, 0x00, 0x00, 0x00


//--------------------- .nv.info._Z9cudaSAXPYifPfS_ --------------------------
	.section	.nv.info._Z9cudaSAXPYifPfS_,"",@"SHT_CUDA_INFO"
	.sectionflags	@""
	.align	4


	//----- nvinfo : EIATTR_CUDA_API_VERSION
	.align		4
        /*0000*/ 	.byte	0x04, 0x37
        /*0002*/ 	.short	(.L_7 - .L_6)
.L_6:
        /*0004*/ 	.word	0x00000082


	//----- nvinfo : EIATTR_KPARAM_INFO
	.align		4
.L_7:
        /*0008*/ 	.byte	0x04, 0x17
        /*000a*/ 	.short	(.L_9 - .L_8)
.L_8:
        /*000c*/ 	.word	0x00000000
        /*0010*/ 	.short	0x0003
        /*0012*/ 	.short	0x0010
        /*0014*/ 	.byte	0x00, 0xf5, 0x21, 0x00


	//----- nvinfo : EIATTR_KPARAM_INFO
	.align		4
.L_9:
        /*0018*/ 	.byte	0x04, 0x17
        /*001a*/ 	.short	(.L_11 - .L_10)
.L_10:
        /*001c*/ 	.word	0x00000000
        /*0020*/ 	.short	0x0002
        /*0022*/ 	.short	0x0008
        /*0024*/ 	.byte	0x00, 0xf5, 0x21, 0x00


	//----- nvinfo : EIATTR_KPARAM_INFO
	.align		4
.L_11:
        /*0028*/ 	.byte	0x04, 0x17
        /*002a*/ 	.short	(.L_13 - .L_12)
.L_12:
        /*002c*/ 	.word	0x00000000
        /*0030*/ 	.short	0x0001
        /*0032*/ 	.short	0x0004
        /*0034*/ 	.byte	0x00, 0xf0, 0x11, 0x00


	//----- nvinfo : EIATTR_KPARAM_INFO
	.align		4
.L_13:
        /*0038*/ 	.byte	0x04, 0x17
        /*003a*/ 	.short	(.L_15 - .L_14)
.L_14:
        /*003c*/ 	.word	0x00000000
        /*0040*/ 	.short	0x0000
        /*0042*/ 	.short	0x0000
        /*0044*/ 	.byte	0x00, 0xf0, 0x11, 0x00


	//----- nvinfo : EIATTR_SPARSE_MMA_MASK
	.align		4
.L_15:
        /*0048*/ 	.byte	0x03, 0x50
        /*004a*/ 	.short	0x0000


	//----- nvinfo : EIATTR_MAXREG_COUNT
	.align		4
        /*004c*/ 	.byte	0x03, 0x1b
        /*004e*/ 	.short	0x00ff


	//----- nvinfo : EIATTR_MERCURY_ISA_VERSION
	.align		4
        /*0050*/ 	.byte	0x03, 0x5f
        /*0052*/ 	.short	0x0101


	//----- nvinfo : EIATTR_VRC_CTA_INIT_COUNT
	.align		4
        /*0054*/ 	.byte	0x02, 0x4a
	.zero		1
	.zero		1


	//----- nvinfo : EIATTR_EXIT_INSTR_OFFSETS
	.align		4
        /*0058*/ 	.byte	0x04, 0x1c
        /*005a*/ 	.short	(.L_17 - .L_16)


	//   ....[0]....
.L_16:
        /*005c*/ 	.word	0x000000a0


	//   ....[1]....
        /*0060*/ 	.word	0x00000150


	//----- nvinfo : EIATTR_CBANK_PARAM_SIZE
	.align		4
.L_17:
        /*0064*/ 	.byte	0x03, 0x19
        /*0066*/ 	.short	0x0018


	//----- nvinfo : EIATTR_PARAM_CBANK
	.align		4
        /*0068*/ 	.byte	0x04, 0x0a
        /*006a*/ 	.short	(.L_19 - .L_18)
	.align		4
.L_18:
        /*006c*/ 	.word	index@(.nv.constant0._Z9cudaSAXPYifPfS_)
        /*0070*/ 	.short	0x0380
        /*0072*/ 	.short	0x0018


	//----- nvinfo : EIATTR_SW_WAR
	.align		4
.L_19:
        /*0074*/ 	.byte	0x04, 0x36
        /*0076*/ 	.short	(.L_21 - .L_20)
.L_20:
        /*0078*/ 	.word	0x00000008
.L_21:


//--------------------- .nv.callgraph             --------------------------
	.section	.nv.callgraph,"",@"SHT_CUDA_CALLGRAPH"
	.align	4
	.sectionentsize	8
	.align		4
        /*0000*/ 	.word	0x00000000
	.align		4
        /*0004*/ 	.word	0xffffffff
	.align		4
        /*0008*/ 	.word	0x00000000
	.align		4
        /*000c*/ 	.word	0xfffffffe
	.align		4
        /*0010*/ 	.word	0x00000000
	.align		4
        /*0014*/ 	.word	0xfffffffd
	.align		4
        /*0018*/ 	.word	0x00000000
	.align		4
        /*001c*/ 	.word	0xfffffffc


//--------------------- .text._Z9cudaSAXPYifPfS_  --------------------------
	.section	.text._Z9cudaSAXPYifPfS_,"ax",@progbits
	.align	128
        .global         _Z9cudaSAXPYifPfS_
        .type           _Z9cudaSAXPYifPfS_,@function
        .size           _Z9cudaSAXPYifPfS_,(.L_x_1 - _Z9cudaSAXPYifPfS_)
        .other          _Z9cudaSAXPYifPfS_,@"STO_CUDA_ENTRY STV_DEFAULT"
_Z9cudaSAXPYifPfS_:
.text._Z9cudaSAXPYifPfS_:
[----:B------:R-:W-:Y:S01]  /*0000*/  LDC R1, c[0x0][0x37c] ;  /* 0x0000df00ff017b82 */ /* 0x000fe20000000800 */
[----:B------:R-:W0:Y:S07]  /*0010*/  S2R R0, SR_TID.X ;  /* 0x0000000000007919 */ /* 0x000e2e0000002100 */
[----:B------:R-:W-:Y:S01]  /*0020*/  S2UR UR4, SR_CTAID.X ;  /* 0x00000000000479c3 */ /* 0x000fe20000002500 */
[----:B------:R-:W1:Y:S01]  /*0030*/  LDCU UR6, c[0x0][0x370] ;  /* 0x00006e00ff0677ac */ /* 0x000e620008000800 */
[----:B------:R-:W2:Y:S06]  /*0040*/  LDCU UR7, c[0x0][0x380] ;  /* 0x00007000ff0777ac */ /* 0x000eac0008000800 */
[----:B------:R-:W1:Y:S08]  /*0050*/  S2UR UR5, SR_CTAID.Y ;  /* 0x00000000000579c3 */ /* 0x000e700000002600 */
[----:B------:R-:W0:Y:S01]  /*0060*/  LDC R7, c[0x0][0x360] ;  /* 0x0000d800ff077b82 */ /* 0x000e220000000800 */
[----:B-1----:R-:W-:-:S06]  /*0070*/  UIMAD UR4, UR5, UR6, UR4 ;  /* 0x00000006050472a4 */ /* 0x002fcc000f8e0204 */
[----:B0-----:R-:W-:-:S05]  /*0080*/  IMAD R7, R7, UR4, R0 ;  /* 0x0000000407077c24 */ /* 0x001fca000f8e0200 */
[----:B--2---:R-:W-:-:S13]  /*0090*/  ISETP.GE.AND P0, PT, R7, UR7, PT ;  /* 0x0000000707007c0c */ /* 0x004fda000bf06270 */
[----:B------:R-:W-:Y:S05]  /*00a0*/  @P0 EXIT ;  /* 0x000000000000094d */ /* 0x000fea0003800000 */
[----:B------:R-:W0:Y:S01]  /*00b0*/  LDC.64 R2, c[0x0][0x388] ;  /* 0x0000e200ff027b82 */ /* 0x000e220000000a00 */
[----:B------:R-:W1:Y:S01]  /*00c0*/  LDCU.64 UR4, c[0x0][0x358] ;  /* 0x00006b00ff0477ac */ /* 0x000e620008000a00 */
[----:B------:R-:W2:Y:S06]  /*00d0*/  LDCU UR6, c[0x0][0x384] ;  /* 0x00007080ff0677ac */ /* 0x000eac0008000800 */
[----:B------:R-:W3:Y:S01]  /*00e0*/  LDC.64 R4, c[0x0][0x390] ;  /* 0x0000e400ff047b82 */ /* 0x000ee20000000a00 */
[----:B0-----:R-:W-:-:S06]  /*00f0*/  IMAD.WIDE R2, R7, 0x4, R2 ;  /* 0x0000000407027825 */ /* 0x001fcc00078e0202 */
[----:B-1----:R-:W2:Y:S01]  /*0100*/  LDG.E R2, desc[UR4][R2.64] ;  /* 0x0000000402027981 */ /* 0x002ea2000c1e1900 */
[----:B---3--:R-:W-:-:S05]  /*0110*/  IMAD.WIDE R4, R7, 0x4, R4 ;  /* 0x0000000407047825 */ /* 0x008fca00078e0204 */
[----:B------:R-:W2:Y:S02]  /*0120*/  LDG.E R7, desc[UR4][R4.64] ;  /* 0x0000000404077981 */ /* 0x000ea4000c1e1900 */
[----:B--2---:R-:W-:-:S05]  /*0130*/  FFMA R7, R2, UR6, R7 ;  /* 0x0000000602077c23 */ /* 0x004fca0008000007 */
[----:B------:R-:W-:Y:S01]  /*0140*/  STG.E desc[UR4][R4.64], R7 ;  /* 0x0000000704007986 */ /* 0x000fe2000c101904 */
[----:B------:R-:W-:Y:S05]  /*0150*/  EXIT ;  /* 0x000000000000794d */ /* 0x000fea0003800000 */
.L_x_0:
[----:B------:R-:W-:-:S00]  /*0160*/  BRA `(.L_x_0) ;  /* 0xfffffffc00fc7947 */ /* 0x000fc0000383ffff */
[----:B------:R-:W-:-:S00]  /*0170*/  NOP ;  /* 0x0000000000007918 */ /* 0x000fc00000000000 */
        /* <DEDUP_REMOVED lines=8> */
.L_x_1:


//--------------------- .nv.shared.reserved.0     --------------------------
	.section	.nv.shared.reserved.0,"aw",@nobits
	.weak		__nv_reservedSMEM_offset_0_alias
	.size		__nv_reservedSMEM_offset_0_alias, 0, 64
	.other		__nv_reservedSMEM_offset_0_alias,@"STO_CUDA_RESERVED_SHARED STV_DEFAULT"
__nv_reservedSMEM_offset_0_alias:
	.zero		0
	.zero		64


//--------------------- .nv.constant0._Z9cudaSAXPYifPfS_ --------------------------
	.section	.nv.constant0._Z9cudaSAXPYifPfS_,"a",@progbits
	.sectionflags	@""
	.align	4
.nv.constant0._Z9cudaSAXPYifPfS_:
	.zero		920


//--------------------- SYMBOLS --------------------------

	.type		.nv.reservedSmem.offset0,@object
	.size		.nv.reservedSmem.offset0,0x4
